//
// Generated by NVIDIA NVVM Compiler
//
// Compiler Build ID: CL-36424714
// Cuda compilation tools, release 13.0, V13.0.88
// Based on NVVM 20.0.0
//

.version 9.0
.target sm_100
.address_size 64

	// .globl	_Z9vectorAddPfS_S_i

.visible .entry _Z9vectorAddPfS_S_i(
	.param .u64 .ptr .align 1 _Z9vectorAddPfS_S_i_param_0,
	.param .u64 .ptr .align 1 _Z9vectorAddPfS_S_i_param_1,
	.param .u64 .ptr .align 1 _Z9vectorAddPfS_S_i_param_2,
	.param .u32 _Z9vectorAddPfS_S_i_param_3
)
{
	.reg .pred 	%p<2>;
	.reg .b32 	%r<6>;
	.reg .b32 	%f<4>;
	.reg .b64 	%rd<11>;

	ld.param.u64 	%rd1, [_Z9vectorAddPfS_S_i_param_0];
	ld.param.u64 	%rd2, [_Z9vectorAddPfS_S_i_param_1];
	ld.param.u64 	%rd3, [_Z9vectorAddPfS_S_i_param_2];
	ld.param.u32 	%r2, [_Z9vectorAddPfS_S_i_param_3];
	mov.u32 	%r3, %ctaid.x;
	mov.u32 	%r4, %ntid.x;
	mov.u32 	%r5, %tid.x;
	mad.lo.s32 	%r1, %r3, %r4, %r5;
	setp.ge.s32 	%p1, %r1, %r2;
	@%p1 bra 	$L__BB0_2;
	cvta.to.global.u64 	%rd4, %rd1;
	cvta.to.global.u64 	%rd5, %rd2;
	cvta.to.global.u64 	%rd6, %rd3;
	mul.wide.s32 	%rd7, %r1, 4;
	add.s64 	%rd8, %rd4, %rd7;
	ld.global.f32 	%f1, [%rd8];
	add.s64 	%rd9, %rd5, %rd7;
	ld.global.f32 	%f2, [%rd9];
	add.f32 	%f3, %f1, %f2;
	add.s64 	%rd10, %rd6, %rd7;
	st.global.f32 	[%rd10], %f3;
$L__BB0_2:
	ret;

}
	// .globl	_Z12intersectionPiS_S_S_
.visible .entry _Z12intersectionPiS_S_S_(
	.param .u64 .ptr .align 1 _Z12intersectionPiS_S_S__param_0,
	.param .u64 .ptr .align 1 _Z12intersectionPiS_S_S__param_1,
	.param .u64 .ptr .align 1 _Z12intersectionPiS_S_S__param_2,
	.param .u64 .ptr .align 1 _Z12intersectionPiS_S_S__param_3
)
{


	ret;

}


// ===== COMPILED SASS (sm_100) =====

	.target	sm_100

	.elftype	@"ET_EXEC"


//--------------------- .note.nv.tkinfo           --------------------------
	.section	.note.nv.tkinfo,"",@"SHT_NOTE"
	.sectionflags	@"SHF_NOTE_NV_TKINFO"
	.tkinfo
        /*0018*/ 	.word	0x00000002
        /*0030*/ 	.string	""
        /*0030*/ 	.string	"ptxas"
        /*0030*/ 	.string	"Cuda compilation tools, release 13.0, V13.0.88"
        /*0030*/ 	.string	"Build cuda_13.0.r13.0/compiler.36424714_0"
        /*0030*/ 	.string	"-arch sm_100 -m 64 "



//--------------------- .note.nv.cuinfo           --------------------------
	.section	.note.nv.cuinfo,"",@"SHT_NOTE"
	.sectionflags	@"SHF_NOTE_NV_CUINFO"
        /*0018*/ 	.short	0x0002
        /*001a*/ 	.short	0x0064
        /*001c*/ 	.short	0x0082
	.zero		2


//--------------------- .nv.info                  --------------------------
	.section	.nv.info,"",@"SHT_CUDA_INFO"
	.align	4


	//----- nvinfo : EIATTR_REGCOUNT
	.align		4
        /*0000*/ 	.byte	0x04, 0x2f
        /*0002*/ 	.short	(.L_1 - .L_0)
	.align		4
.L_0:
        /*0004*/ 	.word	index@(_Z9vectorAddPfS_S_i)
        /*0008*/ 	.word	0x0000000c


	//----- nvinfo : EIATTR_FRAME_SIZE
	.align		4
.L_1:
        /*000c*/ 	.byte	0x04, 0x11
        /*000e*/ 	.short	(.L_3 - .L_2)
	.align		4
.L_2:
        /*0010*/ 	.word	index@(_Z9vectorAddPfS_S_i)
        /*0014*/ 	.word	0x00000000


	//----- nvinfo : EIATTR_REGCOUNT
	.align		4
.L_3:
        /*0018*/ 	.byte	0x04, 0x2f
        /*001a*/ 	.short	(.L_5 - .L_4)
	.align		4
.L_4:
        /*001c*/ 	.word	index@(_Z12intersectionPiS_S_S_)
        /*0020*/ 	.word	0x00000004


	//----- nvinfo : EIATTR_FRAME_SIZE
	.align		4
.L_5:
        /*0024*/ 	.byte	0x04, 0x11
        /*0026*/ 	.short	(.L_7 - .L_6)
	.align		4
.L_6:
        /*0028*/ 	.word	index@(_Z12intersectionPiS_S_S_)
        /*002c*/ 	.word	0x00000000


	//----- nvinfo : EIATTR_MIN_STACK_SIZE
	.align		4
.L_7:
        /*0030*/ 	.byte	0x04, 0x12
        /*0032*/ 	.short	(.L_9 - .L_8)
	.align		4
.L_8:
        /*0034*/ 	.word	index@(_Z12intersectionPiS_S_S_)
        /*0038*/ 	.word	0x00000000


	//----- nvinfo : EIATTR_MIN_STACK_SIZE
	.align		4
.L_9:
        /*003c*/ 	.byte	0x04, 0x12
        /*003e*/ 	.short	(.L_11 - .L_10)
	.align		4
.L_10:
        /*0040*/ 	.word	index@(_Z9vectorAddPfS_S_i)
        /*0044*/ 	.word	0x00000000
.L_11:


//--------------------- .nv.compat                --------------------------
	.section	.nv.compat,"",@"SHT_CUDA_COMPAT_INFO"
	.align	4
        /*0000*/ 	.byte	0x02, 0x09, 0x00, 0x00, 0x02, 0x02, 0x01, 0x00, 0x02, 0x05, 0x05, 0x00, 0x03, 0x07, 0x01, 0x01
        /*0010*/ 	.byte	0x02, 0x03, 0x00, 0x00, 0x02, 0x06, 0x01, 0x00, 0x04, 0x0b, 0x08, 0x00, 0x09, 0x00, 0x00, 0x00
        /*0020*/ 	.byte	0x00, 0x00, 0x00, 0x00


//--------------------- .nv.info._Z12intersectionPiS_S_S_ --------------------------
	.section	.nv.info._Z12intersectionPiS_S_S_,"",@"SHT_CUDA_INFO"
	.sectionflags	@""
	.align	4


	//----- nvinfo : EIATTR_CUDA_API_VERSION
	.align		4
        /*0000*/ 	.byte	0x04, 0x37
        /*0002*/ 	.short	(.L_13 - .L_12)
.L_12:
        /*0004*/ 	.word	0x00000082


	//----- nvinfo : EIATTR_KPARAM_INFO
	.align		4
.L_13:
        /*0008*/ 	.byte	0x04, 0x17
        /*000a*/ 	.short	(.L_15 - .L_14)
.L_14:
        /*000c*/ 	.word	0x00000000
        /*0010*/ 	.short	0x0003
        /*0012*/ 	.short	0x0018
        /*0014*/ 	.byte	0x00, 0xf5, 0x21, 0x00


	//----- nvinfo : EIATTR_KPARAM_INFO
	.align		4
.L_15:
        /*0018*/ 	.byte	0x04, 0x17
        /*001a*/ 	.short	(.L_17 - .L_16)
.L_16:
        /*001c*/ 	.word	0x00000000
        /*0020*/ 	.short	0x0002
        /*0022*/ 	.short	0x0010
        /*0024*/ 	.byte	0x00, 0xf5, 0x21, 0x00


	//----- nvinfo : EIATTR_KPARAM_INFO
	.align		4
.L_17:
        /*0028*/ 	.byte	0x04, 0x17
        /*002a*/ 	.short	(.L_19 - .L_18)
.L_18:
        /*002c*/ 	.word	0x00000000
        /*0030*/ 	.short	0x0001
        /*0032*/ 	.short	0x0008
        /*0034*/ 	.byte	0x00, 0xf5, 0x21, 0x00


	//----- nvinfo : EIATTR_KPARAM_INFO
	.align		4
.L_19:
        /*0038*/ 	.byte	0x04, 0x17
        /*003a*/ 	.short	(.L_21 - .L_20)
.L_20:
        /*003c*/ 	.word	0x00000000
        /*0040*/ 	.short	0x0000
        /*0042*/ 	.short	0x0000
        /*0044*/ 	.byte	0x00, 0xf5, 0x21, 0x00


	//----- nvinfo : EIATTR_SPARSE_MMA_MASK
	.align		4
.L_21:
        /*0048*/ 	.byte	0x03, 0x50
        /*004a*/ 	.short	0x0000


	//----- nvinfo : EIATTR_MAXREG_COUNT
	.align		4
        /*004c*/ 	.byte	0x03, 0x1b
        /*004e*/ 	.short	0x00ff


	//----- nvinfo : EIATTR_MERCURY_ISA_VERSION
	.align		4
        /*0050*/ 	.byte	0x03, 0x5f
        /*0052*/ 	.short	0x0101


	//----- nvinfo : EIATTR_VRC_CTA_INIT_COUNT
	.align		4
        /*0054*/ 	.byte	0x02, 0x4a
	.zero		1
	.zero		1


	//----- nvinfo : EIATTR_EXIT_INSTR_OFFSETS
	.align		4
        /*0058*/ 	.byte	0x04, 0x1c
        /*005a*/ 	.short	(.L_23 - .L_22)


	//   ....[0]....
.L_22:
        /*005c*/ 	.word	0x00000010


	//----- nvinfo : EIATTR_CBANK_PARAM_SIZE
	.align		4
.L_23:
        /*0060*/ 	.byte	0x03, 0x19
        /*0062*/ 	.short	0x0020


	//----- nvinfo : EIATTR_PARAM_CBANK
	.align		4
        /*0064*/ 	.byte	0x04, 0x0a
        /*0066*/ 	.short	(.L_25 - .L_24)
	.align		4
.L_24:
        /*0068*/ 	.word	index@(.nv.constant0._Z12intersectionPiS_S_S_)
        /*006c*/ 	.short	0x0380
        /*006e*/ 	.short	0x0020


	//----- nvinfo : EIATTR_SW_WAR
	.align		4
.L_25:
        /*0070*/ 	.byte	0x04, 0x36
        /*0072*/ 	.short	(.L_27 - .L_26)
.L_26:
        /*0074*/ 	.word	0x00000008
.L_27:


//--------------------- .nv.info._Z9vectorAddPfS_S_i --------------------------
	.section	.nv.info._Z9vectorAddPfS_S_i,"",@"SHT_CUDA_INFO"
	.sectionflags	@""
	.align	4


	//----- nvinfo : EIATTR_CUDA_API_VERSION
	.align		4
        /*0000*/ 	.byte	0x04, 0x37
        /*0002*/ 	.short	(.L_29 - .L_28)
.L_28:
        /*0004*/ 	.word	0x00000082


	//----- nvinfo : EIATTR_KPARAM_INFO
	.align		4
.L_29:
        /*0008*/ 	.byte	0x04, 0x17
        /*000a*/ 	.short	(.L_31 - .L_30)
.L_30:
        /*000c*/ 	.word	0x00000000
        /*0010*/ 	.short	0x0003
        /*0012*/ 	.short	0x0018
        /*0014*/ 	.byte	0x00, 0xf0, 0x11, 0x00


	//----- nvinfo : EIATTR_KPARAM_INFO
	.align		4
.L_31:
        /*0018*/ 	.byte	0x04, 0x17
        /*001a*/ 	.short	(.L_33 - .L_32)
.L_32:
        /*001c*/ 	.word	0x00000000
        /*0020*/ 	.short	0x0002
        /*0022*/ 	.short	0x0010
        /*0024*/ 	.byte	0x00, 0xf5, 0x21, 0x00


	//----- nvinfo : EIATTR_KPARAM_INFO
	.align		4
.L_33:
        /*0028*/ 	.byte	0x04, 0x17
        /*002a*/ 	.short	(.L_35 - .L_34)
.L_34:
        /*002c*/ 	.word	0x00000000
        /*0030*/ 	.short	0x0001
        /*0032*/ 	.short	0x0008
        /*0034*/ 	.byte	0x00, 0xf5, 0x21, 0x00


	//----- nvinfo : EIATTR_KPARAM_INFO
	.align		4
.L_35:
        /*0038*/ 	.byte	0x04, 0x17
        /*003a*/ 	.short	(.L_37 - .L_36)
.L_36:
        /*003c*/ 	.word	0x00000000
        /*0040*/ 	.short	0x0000
        /*0042*/ 	.short	0x0000
        /*0044*/ 	.byte	0x00, 0xf5, 0x21, 0x00


	//----- nvinfo : EIATTR_SPARSE_MMA_MASK
	.align		4
.L_37:
        /*0048*/ 	.byte	0x03, 0x50
        /*004a*/ 	.short	0x0000


	//----- nvinfo : EIATTR_MAXREG_COUNT
	.align		4
        /*004c*/ 	.byte	0x03, 0x1b
        /*004e*/ 	.short	0x00ff


	//----- nvinfo : EIATTR_MERCURY_ISA_VERSION
	.align		4
        /*0050*/ 	.byte	0x03, 0x5f
        /*0052*/ 	.short	0x0101


	//----- nvinfo : EIATTR_VRC_CTA_INIT_COUNT
	.align		4
        /*0054*/ 	.byte	0x02, 0x4a
	.zero		1
	.zero		1


	//----- nvinfo : EIATTR_EXIT_INSTR_OFFSETS
	.align		4
        /*0058*/ 	.byte	0x04, 0x1c
        /*005a*/ 	.short	(.L_39 - .L_38)


	//   ....[0]....
.L_38:
        /*005c*/ 	.word	0x00000070


	//   ....[1]....
        /*0060*/ 	.word	0x00000130


	//----- nvinfo : EIATTR_CBANK_PARAM_SIZE
	.align		4
.L_39:
        /*0064*/ 	.byte	0x03, 0x19
        /*0066*/ 	.short	0x001c


	//----- nvinfo : EIATTR_PARAM_CBANK
	.align		4
        /*0068*/ 	.byte	0x04, 0x0a
        /*006a*/ 	.short	(.L_41 - .L_40)
	.align		4
.L_40:
        /*006c*/ 	.word	index@(.nv.constant0._Z9vectorAddPfS_S_i)
        /*0070*/ 	.short	0x0380
        /*0072*/ 	.short	0x001c


	//----- nvinfo : EIATTR_SW_WAR
	.align		4
.L_41:
        /*0074*/ 	.byte	0x04, 0x36
        /*0076*/ 	.short	(.L_43 - .L_42)
.L_42:
        /*0078*/ 	.word	0x00000008
.L_43:


//--------------------- .nv.callgraph             --------------------------
	.section	.nv.callgraph,"",@"SHT_CUDA_CALLGRAPH"
	.align	4
	.sectionentsize	8
	.align		4
        /*0000*/ 	.word	0x00000000
	.align		4
        /*0004*/ 	.word	0xffffffff
	.align		4
        /*0008*/ 	.word	0x00000000
	.align		4
        /*000c*/ 	.word	0xfffffffe
	.align		4
        /*0010*/ 	.word	0x00000000
	.align		4
        /*0014*/ 	.word	0xfffffffd
	.align		4
        /*0018*/ 	.word	0x00000000
	.align		4
        /*001c*/ 	.word	0xfffffffc


//--------------------- .text._Z12intersectionPiS_S_S_ --------------------------
	.section	.text._Z12intersectionPiS_S_S_,"ax",@progbits
	.align	128
        .global         _Z12intersectionPiS_S_S_
        .type           _Z12intersectionPiS_S_S_,@function
        .size           _Z12intersectionPiS_S_S_,(.L_x_2 - _Z12intersectionPiS_S_S_)
        .other          _Z12intersectionPiS_S_S_,@"STO_CUDA_ENTRY STV_DEFAULT"
_Z12intersectionPiS_S_S_:
.text._Z12intersectionPiS_S_S_:
[----:B------:R-:W-:Y:S01]  /*0000*/  LDC R1, c[0x0][0x37c] ;  /* 0x0000df00ff017b82 */ /* 0x000fe20000000800 */
[----:B------:R-:W-:Y:S05]  /*0010*/  EXIT ;  /* 0x000000000000794d */ /* 0x000fea0003800000 */
.L_x_0:
[----:B------:R-:W-:-:S00]  /*0020*/  BRA `(.L_x_0) ;  /* 0xfffffffc00fc7947 */ /* 0x000fc0000383ffff */
[----:B------:R-:W-:-:S00]  /*0030*/  NOP ;  /* 0x0000000000007918 */ /* 0x000fc00000000000 */
        /* <DEDUP_REMOVED lines=12> */
.L_x_2:


//--------------------- .text._Z9vectorAddPfS_S_i --------------------------
	.section	.text._Z9vectorAddPfS_S_i,"ax",@progbits
	.align	128
        .global         _Z9vectorAddPfS_S_i
        .type           _Z9vectorAddPfS_S_i,@function
        .size           _Z9vectorAddPfS_S_i,(.L_x_3 - _Z9vectorAddPfS_S_i)
        .other          _Z9vectorAddPfS_S_i,@"STO_CUDA_ENTRY STV_DEFAULT"
_Z9vectorAddPfS_S_i:
.text._Z9vectorAddPfS_S_i:
[----:B------:R-:W-:Y:S01]  /*0000*/  LDC R1, c[0x0][0x37c] ;  /* 0x0000df00ff017b82 */ /* 0x000fe20000000800 */
[----:B------:R-:W0:Y:S07]  /*0010*/  S2R R0, SR_TID.X ;  /* 0x0000000000007919 */ /* 0x000e2e0000002100 */
[----:B------:R-:W0:Y:S01]  /*0020*/  S2UR UR4, SR_CTAID.X ;  /* 0x00000000000479c3 */ /* 0x000e220000002500 */
[----:B------:R-:W1:Y:S07]  /*0030*/  LDCU UR5, c[0x0][0x398] ;  /* 0x00007300ff0577ac */ /* 0x000e6e0008000800 */
[----:B------:R-:W0:Y:S02]  /*0040*/  LDC R9, c[0x0][0x360] ;  /* 0x0000d800ff097b82 */ /* 0x000e240000000800 */
[----:B0-----:R-:W-:-:S05]  /*0050*/  IMAD R9, R9, UR4, R0 ;  /* 0x0000000409097c24 */ /* 0x001fca000f8e0200 */
[----:B-1----:R-:W-:-:S13]  /*0060*/  ISETP.GE.AND P0, PT, R9, UR5, PT ;  /* 0x0000000509007c0c */ /* 0x002fda000bf06270 */
[----:B------:R-:W-:Y:S05]  /*0070*/  @P0 EXIT ;  /* 0x000000000000094d */ /* 0x000fea0003800000 */
[----:B------:R-:W0:Y:S01]  /*0080*/  LDC.64 R2, c[0x0][0x380] ;  /* 0x0000e000ff027b82 */ /* 0x000e220000000a00 */
[----:B------:R-:W1:Y:S07]  /*0090*/  LDCU.64 UR4, c[0x0][0x358] ;  /* 0x00006b00ff0477ac */ /* 0x000e6e0008000a00 */
[----:B------:R-:W2:Y:S08]  /*00a0*/  LDC.64 R4, c[0x0][0x388] ;  /* 0x0000e200ff047b82 */ /* 0x000eb00000000a00 */
[----:B------:R-:W3:Y:S01]  /*00b0*/  LDC.64 R6, c[0x0][0x390] ;  /* 0x0000e400ff067b82 */ /* 0x000ee20000000a00 */
[----:B0-----:R-:W-:-:S06]  /*00c0*/  IMAD.WIDE R2, R9, 0x4, R2 ;  /* 0x0000000409027825 */ /* 0x001fcc00078e0202 */
[----:B-1----:R-:W4:Y:S01]  /*00d0*/  LDG.E R2, desc[UR4][R2.64] ;  /* 0x0000000402027981 */ /* 0x002f22000c1e1900 */
[----:B--2---:R-:W-:-:S06]  /*00e0*/  IMAD.WIDE R4, R9, 0x4, R4 ;  /* 0x0000000409047825 */ /* 0x004fcc00078e0204 */
[----:B------:R-:W4:Y:S01]  /*00f0*/  LDG.E R5, desc[UR4][R4.64] ;  /* 0x0000000404057981 */ /* 0x000f22000c1e1900 */
[----:B---3--:R-:W-:-:S04]  /*0100*/  IMAD.WIDE R6, R9, 0x4, R6 ;  /* 0x0000000409067825 */ /* 0x008fc800078e0206 */
[----:B----4-:R-:W-:-:S05]  /*0110*/  FADD R9, R2, R5 ;  /* 0x0000000502097221 */ /* 0x010fca0000000000 */
[----:B------:R-:W-:Y:S01]  /*0120*/  STG.E desc[UR4][R6.64], R9 ;  /* 0x0000000906007986 */ /* 0x000fe2000c101904 */
[----:B------:R-:W-:Y:S05]  /*0130*/  EXIT ;  /* 0x000000000000794d */ /* 0x000fea0003800000 */
.L_x_1:
        /* <DEDUP_REMOVED lines=12> */
.L_x_3:


//--------------------- .nv.shared.reserved.0     --------------------------
	.section	.nv.shared.reserved.0,"aw",@nobits
	.weak		__nv_reservedSMEM_offset_0_alias
	.size		__nv_reservedSMEM_offset_0_alias, 0, 64
	.other		__nv_reservedSMEM_offset_0_alias,@"STO_CUDA_RESERVED_SHARED STV_DEFAULT"
__nv_reservedSMEM_offset_0_alias:
	.zero		0
	.zero		64


//--------------------- .nv.constant0._Z12intersectionPiS_S_S_ --------------------------
	.section	.nv.constant0._Z12intersectionPiS_S_S_,"a",@progbits
	.sectionflags	@""
	.align	4
.nv.constant0._Z12intersectionPiS_S_S_:
	.zero		928


//--------------------- .nv.constant0._Z9vectorAddPfS_S_i --------------------------
	.section	.nv.constant0._Z9vectorAddPfS_S_i,"a",@progbits
	.sectionflags	@""
	.align	4
.nv.constant0._Z9vectorAddPfS_S_i:
	.zero		924


//--------------------- SYMBOLS --------------------------

	.type		.nv.reservedSmem.offset0,@object
	.size		.nv.reservedSmem.offset0,0x4
